	.headerflags	@"EF_CUDA_TEXMODE_UNIFIED EF_CUDA_64BIT_ADDRESS EF_CUDA_ACCELERATORS EF_CUDA_SM90 EF_CUDA_VIRTUAL_SM(EF_CUDA_SM90)"
	.elftype	@"ET_EXEC"


//--------------------- .nv.info                  --------------------------
	.section	.nv.info,"",@"SHT_CUDA_INFO"
	.align	4


	//----- nvinfo : EIATTR_REGCOUNT
	.align		4
        /*0000*/ 	.byte	0x04, 0x2f
        /*0002*/ 	.short	(.L_1 - .L_0)
	.align		4
.L_0:
        /*0004*/ 	.word	index@(triton_poi_fused_add_1)
        /*0008*/ 	.word	0x0000000e


	//----- nvinfo : EIATTR_MIN_STACK_SIZE
	.align		4
.L_1:
        /*000c*/ 	.byte	0x04, 0x12
        /*000e*/ 	.short	(.L_3 - .L_2)
	.align		4
.L_2:
        /*0010*/ 	.word	index@(triton_poi_fused_add_1)
        /*0014*/ 	.word	0x00000000


	//----- nvinfo : EIATTR_FRAME_SIZE
	.align		4
.L_3:
        /*0018*/ 	.byte	0x04, 0x11
        /*001a*/ 	.short	(.L_5 - .L_4)
	.align		4
.L_4:
        /*001c*/ 	.word	index@(triton_poi_fused_add_1)
        /*0020*/ 	.word	0x00000000


	//----- nvinfo : EIATTR_MIN_STACK_SIZE
	.align		4
.L_5:
        /*0024*/ 	.byte	0x04, 0x12
        /*0026*/ 	.short	(.L_7 - .L_6)
	.align		4
.L_6:
        /*0028*/ 	.word	index@(triton_poi_fused_add_1)
        /*002c*/ 	.word	0x00000000
.L_7:


//--------------------- .nv.info.triton_poi_fused_add_1 --------------------------
	.section	.nv.info.triton_poi_fused_add_1,"",@"SHT_CUDA_INFO"
	.sectionflags	@""
	.align	4


	//----- nvinfo : EIATTR_CUDA_API_VERSION
	.align		4
        /*0000*/ 	.byte	0x04, 0x37
        /*0002*/ 	.short	(.L_9 - .L_8)
.L_8:
        /*0004*/ 	.word	0x0000007c


	//----- nvinfo : EIATTR_KPARAM_INFO
	.align		4
.L_9:
        /*0008*/ 	.byte	0x04, 0x17
        /*000a*/ 	.short	(.L_11 - .L_10)
.L_10:
        /*000c*/ 	.word	0x00000000
        /*0010*/ 	.short	0x0003
        /*0012*/ 	.short	0x0018
        /*0014*/ 	.byte	0x00, 0xf0, 0x11, 0x00


	//----- nvinfo : EIATTR_KPARAM_INFO
	.align		4
.L_11:
        /*0018*/ 	.byte	0x04, 0x17
        /*001a*/ 	.short	(.L_13 - .L_12)
.L_12:
        /*001c*/ 	.word	0x00000000
        /*0020*/ 	.short	0x0002
        /*0022*/ 	.short	0x0010
        /*0024*/ 	.byte	0x00, 0xf4, 0x21, 0x00


	//----- nvinfo : EIATTR_KPARAM_INFO
	.align		4
.L_13:
        /*0028*/ 	.byte	0x04, 0x17
        /*002a*/ 	.short	(.L_15 - .L_14)
.L_14:
        /*002c*/ 	.word	0x00000000
        /*0030*/ 	.short	0x0001
        /*0032*/ 	.short	0x0008
        /*0034*/ 	.byte	0x00, 0xf4, 0x21, 0x00


	//----- nvinfo : EIATTR_KPARAM_INFO
	.align		4
.L_15:
        /*0038*/ 	.byte	0x04, 0x17
        /*003a*/ 	.short	(.L_17 - .L_16)
.L_16:
        /*003c*/ 	.word	0x00000000
        /*0040*/ 	.short	0x0000
        /*0042*/ 	.short	0x0000
        /*0044*/ 	.byte	0x00, 0xf4, 0x21, 0x00


	//----- nvinfo : EIATTR_SPARSE_MMA_MASK
	.align		4
.L_17:
        /*0048*/ 	.byte	0x03, 0x50
        /*004a*/ 	.short	0x0000


	//----- nvinfo : EIATTR_MAXREG_COUNT
	.align		4
        /*004c*/ 	.byte	0x03, 0x1b
        /*004e*/ 	.short	0x00ff


	//----- nvinfo : EIATTR_EXIT_INSTR_OFFSETS
	.align		4
        /*0050*/ 	.byte	0x04, 0x1c
        /*0052*/ 	.short	(.L_19 - .L_18)


	//   ....[0]....
.L_18:
        /*0054*/ 	.word	0x000001a0


	//   ....[1]....
        /*0058*/ 	.word	0x000001c0


	//----- nvinfo : EIATTR_REQNTID
	.align		4
.L_19:
        /*005c*/ 	.byte	0x04, 0x10
        /*005e*/ 	.short	(.L_21 - .L_20)
.L_20:
        /*0060*/ 	.word	0x00000080
        /*0064*/ 	.word	0x00000001
        /*0068*/ 	.word	0x00000001


	//----- nvinfo : EIATTR_CBANK_PARAM_SIZE
	.align		4
.L_21:
        /*006c*/ 	.byte	0x03, 0x19
        /*006e*/ 	.short	0x001c


	//----- nvinfo : EIATTR_PARAM_CBANK
	.align		4
        /*0070*/ 	.byte	0x04, 0x0a
        /*0072*/ 	.short	(.L_23 - .L_22)
	.align		4
.L_22:
        /*0074*/ 	.word	index@(.nv.constant0.triton_poi_fused_add_1)
        /*0078*/ 	.short	0x0210
        /*007a*/ 	.short	0x001c


	//----- nvinfo : EIATTR_SW_WAR
	.align		4
.L_23:
        /*007c*/ 	.byte	0x04, 0x36
        /*007e*/ 	.short	(.L_25 - .L_24)
.L_24:
        /*0080*/ 	.word	0x00000008
.L_25:


//--------------------- .nv.callgraph             --------------------------
	.section	.nv.callgraph,"",@"SHT_CUDA_CALLGRAPH"
	.align	4
	.sectionentsize	8
	.align		4
        /*0000*/ 	.word	0x00000000
	.align		4
        /*0004*/ 	.word	0xffffffff
	.align		4
        /*0008*/ 	.word	0x00000000
	.align		4
        /*000c*/ 	.word	0xfffffffe
	.align		4
        /*0010*/ 	.word	0x00000000
	.align		4
        /*0014*/ 	.word	0xfffffffd
	.align		4
        /*0018*/ 	.word	0x00000000
	.align		4
        /*001c*/ 	.word	0xfffffffc


//--------------------- .text.triton_poi_fused_add_1 --------------------------
	.section	.text.triton_poi_fused_add_1,"ax",@progbits
	.align	128
        .global         triton_poi_fused_add_1
        .type           triton_poi_fused_add_1,@function
        .size           triton_poi_fused_add_1,(.L_x_1 - triton_poi_fused_add_1)
        .other          triton_poi_fused_add_1,@"STO_CUDA_ENTRY STV_DEFAULT"
triton_poi_fused_add_1:
.text.triton_poi_fused_add_1:
[----:B------:R-:W0:Y:S02]  /*0000*/  LDC R1, c[0x0][0x28] ;  /* 0x00000a00ff017b82 */ /* 0x000e240000000800 */
[----:B------:R-:W1:Y:S01]  /*0010*/  S2R R0, SR_TID.X ;  /* 0x0000000000007919 */ /* 0x000e620000002100 */
[----:B------:R-:W2:Y:S01]  /*0020*/  LDC.64 R6, c[0x0][0x220] ;  /* 0x00008800ff067b82 */ /* 0x000ea20000000a00 */
[----:B------:R-:W-:Y:S01]  /*0030*/  ULDC.64 UR4, c[0x0][0x208] ;  /* 0x0000820000047ab9 */ /* 0x000fe20000000a00 */
[----:B------:R-:W3:Y:S06]  /*0040*/  S2R R9, SR_CTAID.X ;  /* 0x0000000000097919 */ /* 0x000eec0000002500 */
[----:B------:R-:W4:Y:S08]  /*0050*/  LDC.64 R4, c[0x0][0x210] ;  /* 0x00008400ff047b82 */ /* 0x000f300000000a00 */
[----:B------:R-:W5:Y:S01]  /*0060*/  LDC.64 R2, c[0x0][0x218] ;  /* 0x00008600ff027b82 */ /* 0x000f620000000a00 */
[----:B-1----:R-:W-:-:S02]  /*0070*/  LOP3.LUT R0, R0, 0x7f, RZ, 0xc0, !PT ;  /* 0x0000007f00007812 */ /* 0x002fc400078ec0ff */
[----:B---3--:R-:W-:-:S03]  /*0080*/  SHF.R.S32.HI R8, RZ, 0x18, R9 ;  /* 0x00000018ff087819 */ /* 0x008fc60000011409 */
[----:B------:R-:W-:Y:S01]  /*0090*/  IMAD R9, R9, 0x80, R0 ;  /* 0x0000008009097824 */ /* 0x000fe200078e0200 */
[----:B------:R-:W-:Y:S01]  /*00a0*/  SGXT R0, R8, 0x1 ;  /* 0x000000010800781a */ /* 0x000fe20000000200 */
[----:B------:R-:W-:-:S03]  /*00b0*/  HFMA2.MMA R8, -RZ, RZ, 0, 0 ;  /* 0x00000000ff087435 */ /* 0x000fc600000001ff */
[C---:B------:R-:W-:Y:S01]  /*00c0*/  ISETP.GE.AND P0, PT, R9.reuse, 0x100, PT ;  /* 0x000001000900780c */ /* 0x040fe20003f06270 */
[----:B----4-:R-:W-:Y:S01]  /*00d0*/  IMAD.WIDE R4, R9, 0x4, R4 ;  /* 0x0000000409047825 */ /* 0x010fe200078e0204 */
[----:B------:R-:W-:-:S04]  /*00e0*/  LEA.HI R0, R0, R9, RZ, 0x2 ;  /* 0x0000000900007211 */ /* 0x000fc800078f10ff */
[----:B------:R-:W-:-:S04]  /*00f0*/  LOP3.LUT R0, R0, 0xfffffffc, RZ, 0xc0, !PT ;  /* 0xfffffffc00007812 */ /* 0x000fc800078ec0ff */
[----:B------:R-:W-:Y:S01]  /*0100*/  IADD3 R11, R9, -R0, RZ ;  /* 0x80000000090b7210 */ /* 0x000fe20007ffe0ff */
[----:B-----5:R-:W-:Y:S02]  /*0110*/  IMAD.WIDE R2, R9, 0x4, R2 ;  /* 0x0000000409027825 */ /* 0x020fe400078e0202 */
[----:B------:R-:W3:Y:S02]  /*0120*/  @!P0 LDG.E R8, desc[UR4][R4.64] ;  /* 0x0000000404088981 */ /* 0x000ee4000c1e1900 */
[----:B--2---:R-:W-:-:S04]  /*0130*/  IMAD.WIDE R6, R11, 0x4, R6 ;  /* 0x000000040b067825 */ /* 0x004fc800078e0206 */
[----:B------:R-:W-:Y:S02]  /*0140*/  IMAD.MOV.U32 R11, RZ, RZ, RZ ;  /* 0x000000ffff0b7224 */ /* 0x000fe400078e00ff */
[----:B------:R-:W-:-:S04]  /*0150*/  IMAD.MOV.U32 R0, RZ, RZ, RZ ;  /* 0x000000ffff007224 */ /* 0x000fc800078e00ff */
[----:B------:R-:W3:Y:S04]  /*0160*/  @!P0 LDG.E.EL R11, desc[UR4][R6.64] ;  /* 0x00000004060b8981 */ /* 0x000ee8000c2e1900 */
[----:B------:R-:W2:Y:S01]  /*0170*/  @!P0 LDG.E R0, desc[UR4][R2.64] ;  /* 0x0000000402008981 */ /* 0x000ea2000c1e1900 */
[----:B---3--:R-:W-:-:S04]  /*0180*/  FADD R11, R11, R8 ;  /* 0x000000080b0b7221 */ /* 0x008fc80000000000 */
[----:B--2---:R-:W-:Y:S01]  /*0190*/  FADD R11, R11, R0 ;  /* 0x000000000b0b7221 */ /* 0x004fe20000000000 */
[----:B------:R-:W-:Y:S06]  /*01a0*/  @P0 EXIT ;  /* 0x000000000000094d */ /* 0x000fec0003800000 */
[----:B------:R-:W-:Y:S01]  /*01b0*/  STG.E desc[UR4][R4.64], R11 ;  /* 0x0000000b04007986 */ /* 0x000fe2000c101904 */
[----:B------:R-:W-:Y:S05]  /*01c0*/  EXIT ;  /* 0x000000000000794d */ /* 0x000fea0003800000 */
.L_x_0:
[----:B------:R-:W-:-:S00]  /*01d0*/  BRA `(.L_x_0) ;  /* 0xfffffffc00fc7947 */ /* 0x000fc0000383ffff */
[----:B------:R-:W-:-:S00]  /*01e0*/  NOP ;  /* 0x0000000000007918 */ /* 0x000fc00000000000 */
        /* <DEDUP_REMOVED lines=9> */
.L_x_1:


//--------------------- .nv.constant0.triton_poi_fused_add_1 --------------------------
	.section	.nv.constant0.triton_poi_fused_add_1,"a",@progbits
	.sectionflags	@""
	.align	4
.nv.constant0.triton_poi_fused_add_1:
	.zero		556
